	.headerflags	@"EF_CUDA_TEXMODE_UNIFIED EF_CUDA_64BIT_ADDRESS EF_CUDA_ACCELERATORS EF_CUDA_SM90 EF_CUDA_VIRTUAL_SM(EF_CUDA_SM90)"
	.elftype	@"ET_EXEC"


//--------------------- .nv.info                  --------------------------
	.section	.nv.info,"",@"SHT_CUDA_INFO"
	.align	4


	//----- nvinfo : EIATTR_REGCOUNT
	.align		4
        /*0000*/ 	.byte	0x04, 0x2f
        /*0002*/ 	.short	(.L_3 - .L_2)
	.align		4
.L_2:
        /*0004*/ 	.word	index@(triton_poi_fused__native_batch_norm_legit_no_training_relu_9)
        /*0008*/ 	.word	0x00000030


	//----- nvinfo : EIATTR_MIN_STACK_SIZE
	.align		4
.L_3:
        /*000c*/ 	.byte	0x04, 0x12
        /*000e*/ 	.short	(.L_5 - .L_4)
	.align		4
.L_4:
        /*0010*/ 	.word	index@(triton_poi_fused__native_batch_norm_legit_no_training_relu_9)
        /*0014*/ 	.word	0x00000000


	//----- nvinfo : EIATTR_FRAME_SIZE
	.align		4
.L_5:
        /*0018*/ 	.byte	0x04, 0x11
        /*001a*/ 	.short	(.L_7 - .L_6)
	.align		4
.L_6:
        /*001c*/ 	.word	index@(triton_poi_fused__native_batch_norm_legit_no_training_relu_9)
        /*0020*/ 	.word	0x00000000


	//----- nvinfo : EIATTR_MIN_STACK_SIZE
	.align		4
.L_7:
        /*0024*/ 	.byte	0x04, 0x12
        /*0026*/ 	.short	(.L_9 - .L_8)
	.align		4
.L_8:
        /*0028*/ 	.word	index@(triton_poi_fused__native_batch_norm_legit_no_training_relu_9)
        /*002c*/ 	.word	0x00000000
.L_9:


//--------------------- .nv.info.triton_poi_fused__native_batch_norm_legit_no_training_relu_9 --------------------------
	.section	.nv.info.triton_poi_fused__native_batch_norm_legit_no_training_relu_9,"",@"SHT_CUDA_INFO"
	.sectionflags	@""
	.align	4


	//----- nvinfo : EIATTR_CUDA_API_VERSION
	.align		4
        /*0000*/ 	.byte	0x04, 0x37
        /*0002*/ 	.short	(.L_11 - .L_10)
.L_10:
        /*0004*/ 	.word	0x0000007c


	//----- nvinfo : EIATTR_KPARAM_INFO
	.align		4
.L_11:
        /*0008*/ 	.byte	0x04, 0x17
        /*000a*/ 	.short	(.L_13 - .L_12)
.L_12:
        /*000c*/ 	.word	0x00000000
        /*0010*/ 	.short	0x0006
        /*0012*/ 	.short	0x0030
        /*0014*/ 	.byte	0x00, 0xf0, 0x11, 0x00


	//----- nvinfo : EIATTR_KPARAM_INFO
	.align		4
.L_13:
        /*0018*/ 	.byte	0x04, 0x17
        /*001a*/ 	.short	(.L_15 - .L_14)
.L_14:
        /*001c*/ 	.word	0x00000000
        /*0020*/ 	.short	0x0005
        /*0022*/ 	.short	0x0028
        /*0024*/ 	.byte	0x00, 0xf4, 0x21, 0x00


	//----- nvinfo : EIATTR_KPARAM_INFO
	.align		4
.L_15:
        /*0028*/ 	.byte	0x04, 0x17
        /*002a*/ 	.short	(.L_17 - .L_16)
.L_16:
        /*002c*/ 	.word	0x00000000
        /*0030*/ 	.short	0x0004
        /*0032*/ 	.short	0x0020
        /*0034*/ 	.byte	0x00, 0xf4, 0x21, 0x00


	//----- nvinfo : EIATTR_KPARAM_INFO
	.align		4
.L_17:
        /*0038*/ 	.byte	0x04, 0x17
        /*003a*/ 	.short	(.L_19 - .L_18)
.L_18:
        /*003c*/ 	.word	0x00000000
        /*0040*/ 	.short	0x0003
        /*0042*/ 	.short	0x0018
        /*0044*/ 	.byte	0x00, 0xf4, 0x21, 0x00


	//----- nvinfo : EIATTR_KPARAM_INFO
	.align		4
.L_19:
        /*0048*/ 	.byte	0x04, 0x17
        /*004a*/ 	.short	(.L_21 - .L_20)
.L_20:
        /*004c*/ 	.word	0x00000000
        /*0050*/ 	.short	0x0002
        /*0052*/ 	.short	0x0010
        /*0054*/ 	.byte	0x00, 0xf4, 0x21, 0x00


	//----- nvinfo : EIATTR_KPARAM_INFO
	.align		4
.L_21:
        /*0058*/ 	.byte	0x04, 0x17
        /*005a*/ 	.short	(.L_23 - .L_22)
.L_22:
        /*005c*/ 	.word	0x00000000
        /*0060*/ 	.short	0x0001
        /*0062*/ 	.short	0x0008
        /*0064*/ 	.byte	0x00, 0xf4, 0x21, 0x00


	//----- nvinfo : EIATTR_KPARAM_INFO
	.align		4
.L_23:
        /*0068*/ 	.byte	0x04, 0x17
        /*006a*/ 	.short	(.L_25 - .L_24)
.L_24:
        /*006c*/ 	.word	0x00000000
        /*0070*/ 	.short	0x0000
        /*0072*/ 	.short	0x0000
        /*0074*/ 	.byte	0x00, 0xf4, 0x21, 0x00


	//----- nvinfo : EIATTR_SPARSE_MMA_MASK
	.align		4
.L_25:
        /*0078*/ 	.byte	0x03, 0x50
        /*007a*/ 	.short	0x0000


	//----- nvinfo : EIATTR_MAXREG_COUNT
	.align		4
        /*007c*/ 	.byte	0x03, 0x1b
        /*007e*/ 	.short	0x00ff


	//----- nvinfo : EIATTR_EXIT_INSTR_OFFSETS
	.align		4
        /*0080*/ 	.byte	0x04, 0x1c
        /*0082*/ 	.short	(.L_27 - .L_26)


	//   ....[0]....
.L_26:
        /*0084*/ 	.word	0x00001240


	//   ....[1]....
        /*0088*/ 	.word	0x00001260


	//----- nvinfo : EIATTR_REQNTID
	.align		4
.L_27:
        /*008c*/ 	.byte	0x04, 0x10
        /*008e*/ 	.short	(.L_29 - .L_28)
.L_28:
        /*0090*/ 	.word	0x00000080
        /*0094*/ 	.word	0x00000001
        /*0098*/ 	.word	0x00000001


	//----- nvinfo : EIATTR_CBANK_PARAM_SIZE
	.align		4
.L_29:
        /*009c*/ 	.byte	0x03, 0x19
        /*009e*/ 	.short	0x0034


	//----- nvinfo : EIATTR_PARAM_CBANK
	.align		4
        /*00a0*/ 	.byte	0x04, 0x0a
        /*00a2*/ 	.short	(.L_31 - .L_30)
	.align		4
.L_30:
        /*00a4*/ 	.word	index@(.nv.constant0.triton_poi_fused__native_batch_norm_legit_no_training_relu_9)
        /*00a8*/ 	.short	0x0210
        /*00aa*/ 	.short	0x0034


	//----- nvinfo : EIATTR_SW_WAR
	.align		4
.L_31:
        /*00ac*/ 	.byte	0x04, 0x36
        /*00ae*/ 	.short	(.L_33 - .L_32)
.L_32:
        /*00b0*/ 	.word	0x00000008
.L_33:


//--------------------- .nv.callgraph             --------------------------
	.section	.nv.callgraph,"",@"SHT_CUDA_CALLGRAPH"
	.align	4
	.sectionentsize	8
	.align		4
        /*0000*/ 	.word	0x00000000
	.align		4
        /*0004*/ 	.word	0xffffffff
	.align		4
        /*0008*/ 	.word	0x00000000
	.align		4
        /*000c*/ 	.word	0xfffffffe
	.align		4
        /*0010*/ 	.word	0x00000000
	.align		4
        /*0014*/ 	.word	0xfffffffd
	.align		4
        /*0018*/ 	.word	0x00000000
	.align		4
        /*001c*/ 	.word	0xfffffffc


//--------------------- .nv.constant4             --------------------------
	.section	.nv.constant4,"a",@progbits
	.align	8
	.align		8
.nv.constant4:
        /*0000*/ 	.dword	_$_str
	.align		8
        /*0008*/ 	.dword	_$_str_$_2


//--------------------- .text.triton_poi_fused__native_batch_norm_legit_no_training_relu_9 --------------------------
	.section	.text.triton_poi_fused__native_batch_norm_legit_no_training_relu_9,"ax",@progbits
	.align	128
        .global         triton_poi_fused__native_batch_norm_legit_no_training_relu_9
        .type           triton_poi_fused__native_batch_norm_legit_no_training_relu_9,@function
        .size           triton_poi_fused__native_batch_norm_legit_no_training_relu_9,(.L_x_1 - triton_poi_fused__native_batch_norm_legit_no_training_relu_9)
        .other          triton_poi_fused__native_batch_norm_legit_no_training_relu_9,@"STO_CUDA_ENTRY STV_DEFAULT"
triton_poi_fused__native_batch_norm_legit_no_training_relu_9:
.text.triton_poi_fused__native_batch_norm_legit_no_training_relu_9:
[----:B------:R-:W0:Y:S01]  /*0000*/  LDC R1, c[0x0][0x28] ;  /* 0x00000a00ff017b82 */ /* 0x000e220000000800 */
[----:B------:R-:W1:Y:S01]  /*0010*/  S2R R0, SR_TID.X ;  /* 0x0000000000007919 */ /* 0x000e620000002100 */
[----:B------:R-:W-:Y:S01]  /*0020*/  HFMA2.MMA R2, -RZ, RZ, 0, 0 ;  /* 0x00000000ff027435 */ /* 0x000fe200000001ff */
[----:B------:R-:W-:-:S05]  /*0030*/  IMAD.MOV.U32 R26, RZ, RZ, RZ ;  /* 0x000000ffff1a7224 */ /* 0x000fca00078e00ff */
[----:B------:R-:W2:Y:S01]  /*0040*/  LDC.64 R8, c[0x0][0x220] ;  /* 0x00008800ff087b82 */ /* 0x000ea20000000a00 */
[----:B------:R-:W3:Y:S01]  /*0050*/  S2R R27, SR_CTAID.X ;  /* 0x00000000001b7919 */ /* 0x000ee20000002500 */
[----:B------:R-:W-:Y:S01]  /*0060*/  CS2R R38, SRZ ;  /* 0x0000000000267805 */ /* 0x000fe2000001ff00 */
[----:B------:R-:W-:Y:S01]  /*0070*/  ULDC.64 UR4, c[0x0][0x208] ;  /* 0x0000820000047ab9 */ /* 0x000fe20000000a00 */
[----:B------:R-:W-:Y:S01]  /*0080*/  HFMA2.MMA R36, -RZ, RZ, 0, 0 ;  /* 0x00000000ff247435 */ /* 0x000fe200000001ff */
[----:B------:R-:W-:Y:S01]  /*0090*/  CS2R R40, SRZ ;  /* 0x0000000000287805 */ /* 0x000fe2000001ff00 */
[----:B------:R-:W-:Y:S02]  /*00a0*/  HFMA2.MMA R14, -RZ, RZ, 0, 0 ;  /* 0x00000000ff0e7435 */ /* 0x000fe400000001ff */
[----:B------:R-:W-:Y:S01]  /*00b0*/  HFMA2.MMA R32, -RZ, RZ, 0, 0 ;  /* 0x00000000ff207435 */ /* 0x000fe200000001ff */
[----:B------:R-:W4:Y:S01]  /*00c0*/  LDC.64 R28, c[0x0][0x228] ;  /* 0x00008a00ff1c7b82 */ /* 0x000f220000000a00 */
[----:B-1----:R-:W-:-:S04]  /*00d0*/  SHF.L.U32 R0, R0, 0x2, RZ ;  /* 0x0000000200007819 */ /* 0x002fc800000006ff */
[----:B------:R-:W-:-:S04]  /*00e0*/  LOP3.LUT R0, R0, 0x1fc, RZ, 0xc0, !PT ;  /* 0x000001fc00007812 */ /* 0x000fc800078ec0ff */
[----:B---3--:R-:W-:-:S04]  /*00f0*/  LEA R27, R27, R0, 0xa ;  /* 0x000000001b1b7211 */ /* 0x008fc800078e50ff */
[----:B------:R-:W-:Y:S01]  /*0100*/  IADD3 R3, R27, 0x1, RZ ;  /* 0x000000011b037810 */ /* 0x000fe20007ffe0ff */
[C---:B------:R-:W-:Y:S01]  /*0110*/  IMAD.HI R0, R27.reuse, -0x7319a973, R26 ;  /* 0x8ce6568d1b007827 */ /* 0x040fe200078e021a */
[----:B------:R-:W-:-:S03]  /*0120*/  ISETP.GE.AND P1, PT, R27, 0xe8900, PT ;  /* 0x000e89001b00780c */ /* 0x000fc60003f26270 */
[----:B------:R-:W-:Y:S01]  /*0130*/  IMAD.HI R4, R3, -0x7319a973, R2 ;  /* 0x8ce6568d03047827 */ /* 0x000fe200078e0202 */
[----:B------:R-:W-:Y:S02]  /*0140*/  IADD3 R3, R27, 0x2, RZ ;  /* 0x000000021b037810 */ /* 0x000fe40007ffe0ff */
[----:B------:R-:W-:Y:S01]  /*0150*/  SHF.R.U32.HI R7, RZ, 0x1f, R0 ;  /* 0x0000001fff077819 */ /* 0x000fe20000011600 */
[----:B------:R-:W-:Y:S01]  /*0160*/  VIADD R5, R27, 0x3 ;  /* 0x000000031b057836 */ /* 0x000fe20000000000 */
[----:B------:R-:W-:Y:S01]  /*0170*/  SHF.R.U32.HI R11, RZ, 0x1f, R4 ;  /* 0x0000001fff0b7819 */ /* 0x000fe20000011604 */
[----:B------:R-:W-:Y:S01]  /*0180*/  IMAD.HI R2, R3, -0x7319a973, R2 ;  /* 0x8ce6568d03027827 */ /* 0x000fe200078e0202 */
[----:B------:R-:W-:Y:S02]  /*0190*/  LEA.HI.SX32 R7, R0, R7, 0x15 ;  /* 0x0000000700077211 */ /* 0x000fe400078faaff */
[----:B------:R-:W-:Y:S02]  /*01a0*/  LEA.HI.SX32 R11, R4, R11, 0x15 ;  /* 0x0000000b040b7211 */ /* 0x000fe400078faaff */
[----:B------:R-:W-:-:S02]  /*01b0*/  MOV R4, RZ ;  /* 0x000000ff00047202 */ /* 0x000fc40000000f00 */
[----:B------:R-:W-:Y:S02]  /*01c0*/  LEA.HI R6, R7, R7, RZ, 0x6 ;  /* 0x0000000707067211 */ /* 0x000fe400078f30ff */
[----:B------:R-:W-:Y:S01]  /*01d0*/  SHF.R.U32.HI R3, RZ, 0x1f, R2 ;  /* 0x0000001fff037819 */ /* 0x000fe20000011602 */
[----:B------:R-:W-:Y:S01]  /*01e0*/  IMAD.HI R0, R5, -0x7319a973, R4 ;  /* 0x8ce6568d05007827 */ /* 0x000fe200078e0204 */
[----:B------:R-:W-:Y:S02]  /*01f0*/  LOP3.LUT R6, R6, 0xffffffc0, RZ, 0xc0, !PT ;  /* 0xffffffc006067812 */ /* 0x000fe400078ec0ff */
[----:B------:R-:W-:Y:S02]  /*0200*/  LEA.HI.SX32 R33, R2, R3, 0x15 ;  /* 0x0000000302217211 */ /* 0x000fe400078faaff */
[----:B------:R-:W-:Y:S02]  /*0210*/  IADD3 R24, R7, -R6, RZ ;  /* 0x8000000607187210 */ /* 0x000fe40007ffe0ff */
[----:B------:R-:W-:-:S02]  /*0220*/  LEA.HI R2, R33, R33, RZ, 0x6 ;  /* 0x0000002121027211 */ /* 0x000fc400078f30ff */
[C---:B------:R-:W-:Y:S02]  /*0230*/  LEA.HI R10, R11.reuse, R11, RZ, 0x6 ;  /* 0x0000000b0b0a7211 */ /* 0x040fe400078f30ff */
[----:B------:R-:W-:Y:S02]  /*0240*/  SHF.R.U32.HI R7, RZ, 0x1f, R0 ;  /* 0x0000001fff077819 */ /* 0x000fe40000011600 */
[----:B------:R-:W-:Y:S01]  /*0250*/  LOP3.LUT R6, R2, 0xffffffc0, RZ, 0xc0, !PT ;  /* 0xffffffc002067812 */ /* 0x000fe200078ec0ff */
[----:B--2---:R-:W-:Y:S01]  /*0260*/  IMAD.WIDE R2, R24, 0x4, R8 ;  /* 0x0000000418027825 */ /* 0x004fe200078e0208 */
[----:B------:R-:W-:Y:S02]  /*0270*/  LOP3.LUT R10, R10, 0xffffffc0, RZ, 0xc0, !PT ;  /* 0xffffffc00a0a7812 */ /* 0x000fe400078ec0ff */
[----:B------:R-:W-:Y:S02]  /*0280*/  LEA.HI.SX32 R0, R0, R7, 0x15 ;  /* 0x0000000700007211 */ /* 0x000fe400078faaff */
[----:B------:R-:W-:Y:S01]  /*0290*/  IADD3 R33, R33, -R6, RZ ;  /* 0x8000000621217210 */ /* 0x000fe20007ffe0ff */
[----:B------:R-:W2:Y:S01]  /*02a0*/  @!P1 LDG.E.EL R39, desc[UR4][R2.64] ;  /* 0x0000000402279981 */ /* 0x000ea2000c2e1900 */
[----:B------:R-:W-:Y:S01]  /*02b0*/  LEA.HI R6, R0, R0, RZ, 0x6 ;  /* 0x0000000000067211 */ /* 0x000fe200078f30ff */
[----:B------:R-:W-:Y:S01]  /*02c0*/  IMAD.IADD R12, R11, 0x1, -R10 ;  /* 0x000000010b0c7824 */ /* 0x000fe200078e0a0a */
[----:B------:R-:W-:Y:S01]  /*02d0*/  MOV R10, RZ ;  /* 0x000000ff000a7202 */ /* 0x000fe20000000f00 */
[----:B------:R-:W-:Y:S01]  /*02e0*/  VIADD R11, R27, 0x200 ;  /* 0x000002001b0b7836 */ /* 0x000fe20000000000 */
[----:B------:R-:W-:Y:S01]  /*02f0*/  LOP3.LUT R43, R6, 0xffffffc0, RZ, 0xc0, !PT ;  /* 0xffffffc0062b7812 */ /* 0x000fe200078ec0ff */
[----:B------:R-:W-:-:S04]  /*0300*/  IMAD.WIDE R6, R33, 0x4, R8 ;  /* 0x0000000421067825 */ /* 0x000fc800078e0208 */
[C---:B------:R-:W-:Y:S01]  /*0310*/  IMAD.HI R10, R11.reuse, -0x7319a973, R10 ;  /* 0x8ce6568d0b0a7827 */ /* 0x040fe200078e020a */
[----:B------:R-:W3:Y:S03]  /*0320*/  @!P1 LDG.E.EL R40, desc[UR4][R6.64] ;  /* 0x0000000406289981 */ /* 0x000ee6000c2e1900 */
[----:B------:R-:W-:Y:S01]  /*0330*/  IMAD.WIDE R4, R12, 0x4, R8 ;  /* 0x000000040c047825 */ /* 0x000fe200078e0208 */
[----:B------:R-:W-:Y:S02]  /*0340*/  SHF.R.U32.HI R13, RZ, 0x1f, R10 ;  /* 0x0000001fff0d7819 */ /* 0x000fe4000001160a */
[----:B------:R-:W-:Y:S02]  /*0350*/  IADD3 R15, R27, 0x201, RZ ;  /* 0x000002011b0f7810 */ /* 0x000fe40007ffe0ff */
[----:B------:R1:W5:Y:S01]  /*0360*/  @!P1 LDG.E.EL R36, desc[UR4][R4.64] ;  /* 0x0000000404249981 */ /* 0x000362000c2e1900 */
[----:B------:R-:W-:-:S02]  /*0370*/  ISETP.GE.AND P0, PT, R11, 0xe8900, PT ;  /* 0x000e89000b00780c */ /* 0x000fc40003f06270 */
[----:B------:R-:W-:Y:S02]  /*0380*/  IADD3 R11, R27, 0x203, RZ ;  /* 0x000002031b0b7810 */ /* 0x000fe40007ffe0ff */
[----:B------:R-:W-:Y:S01]  /*0390*/  LEA.HI.SX32 R13, R10, R13, 0x15 ;  /* 0x0000000d0a0d7211 */ /* 0x000fe200078faaff */
[----:B------:R-:W-:Y:S01]  /*03a0*/  IMAD.MOV.U32 R10, RZ, RZ, RZ ;  /* 0x000000ffff0a7224 */ /* 0x000fe200078e00ff */
[----:B01----:R-:W-:Y:S02]  /*03b0*/  IADD3 R5, R27, 0x202, RZ ;  /* 0x000002021b057810 */ /* 0x003fe40007ffe0ff */
[----:B------:R-:W-:Y:S01]  /*03c0*/  MOV R4, RZ ;  /* 0x000000ff00047202 */ /* 0x000fe20000000f00 */
[----:B------:R-:W-:Y:S02]  /*03d0*/  IMAD.HI R16, R15, -0x7319a973, R14 ;  /* 0x8ce6568d0f107827 */ /* 0x000fe400078e020e */
[----:B------:R-:W0:Y:S02]  /*03e0*/  LDC.64 R14, c[0x0][0x218] ;  /* 0x00008600ff0e7b82 */ /* 0x000e240000000a00 */
[----:B------:R-:W-:-:S04]  /*03f0*/  IMAD.HI R4, R5, -0x7319a973, R4 ;  /* 0x8ce6568d05047827 */ /* 0x000fc800078e0204 */
[----:B------:R-:W-:Y:S01]  /*0400*/  IMAD.HI R10, R11, -0x7319a973, R10 ;  /* 0x8ce6568d0b0a7827 */ /* 0x000fe200078e020a */
[----:B------:R-:W-:-:S03]  /*0410*/  SHF.R.U32.HI R7, RZ, 0x1f, R4 ;  /* 0x0000001fff077819 */ /* 0x000fc60000011604 */
[----:B------:R-:W-:Y:S01]  /*0420*/  IMAD.IADD R43, R0, 0x1, -R43 ;  /* 0x00000001002b7824 */ /* 0x000fe200078e0a2b */
[----:B------:R-:W-:-:S03]  /*0430*/  SHF.R.U32.HI R11, RZ, 0x1f, R10 ;  /* 0x0000001fff0b7819 */ /* 0x000fc6000001160a */
[----:B------:R-:W-:Y:S01]  /*0440*/  IMAD.WIDE R2, R43, 0x4, R8 ;  /* 0x000000042b027825 */ /* 0x000fe200078e0208 */
[----:B------:R-:W-:Y:S02]  /*0450*/  LEA.HI R0, R13, R13, RZ, 0x6 ;  /* 0x0000000d0d007211 */ /* 0x000fe400078f30ff */
[----:B------:R-:W-:Y:S02]  /*0460*/  SHF.R.U32.HI R5, RZ, 0x1f, R16 ;  /* 0x0000001fff057819 */ /* 0x000fe40000011610 */
[----:B------:R-:W-:Y:S01]  /*0470*/  LEA.HI.SX32 R4, R4, R7, 0x15 ;  /* 0x0000000704047211 */ /* 0x000fe200078faaff */
[----:B------:R1:W5:Y:S01]  /*0480*/  @!P1 LDG.E.EL R38, desc[UR4][R2.64] ;  /* 0x0000000402269981 */ /* 0x000362000c2e1900 */
[----:B------:R-:W-:Y:S02]  /*0490*/  LEA.HI.SX32 R11, R10, R11, 0x15 ;  /* 0x0000000b0a0b7211 */ /* 0x000fe400078faaff */
[----:B------:R-:W-:Y:S02]  /*04a0*/  LOP3.LUT R0, R0, 0xffffffc0, RZ, 0xc0, !PT ;  /* 0xffffffc000007812 */ /* 0x000fe400078ec0ff */
[----:B------:R-:W-:-:S02]  /*04b0*/  LEA.HI.SX32 R5, R16, R5, 0x15 ;  /* 0x0000000510057211 */ /* 0x000fc400078faaff */
[----:B------:R-:W-:Y:S02]  /*04c0*/  IADD3 R35, R13, -R0, RZ ;  /* 0x800000000d237210 */ /* 0x000fe40007ffe0ff */
[----:B-1----:R-:W-:Y:S02]  /*04d0*/  LEA.HI R2, R4, R4, RZ, 0x6 ;  /* 0x0000000404027211 */ /* 0x002fe400078f30ff */
[----:B------:R-:W-:Y:S02]  /*04e0*/  LEA.HI R3, R11, R11, RZ, 0x6 ;  /* 0x0000000b0b037211 */ /* 0x000fe400078f30ff */
[----:B------:R-:W-:Y:S02]  /*04f0*/  LEA.HI R0, R5, R5, RZ, 0x6 ;  /* 0x0000000505007211 */ /* 0x000fe400078f30ff */
[----:B------:R-:W-:Y:S02]  /*0500*/  LOP3.LUT R13, R2, 0xffffffc0, RZ, 0xc0, !PT ;  /* 0xffffffc0020d7812 */ /* 0x000fe400078ec0ff */
[----:B------:R-:W-:Y:S01]  /*0510*/  LOP3.LUT R2, R3, 0xffffffc0, RZ, 0xc0, !PT ;  /* 0xffffffc003027812 */ /* 0x000fe200078ec0ff */
[----:B------:R-:W-:Y:S01]  /*0520*/  HFMA2.MMA R3, -RZ, RZ, 0, 0 ;  /* 0x00000000ff037435 */ /* 0x000fe200000001ff */
[----:B------:R-:W-:Y:S01]  /*0530*/  LOP3.LUT R0, R0, 0xffffffc0, RZ, 0xc0, !PT ;  /* 0xffffffc000007812 */ /* 0x000fe200078ec0ff */
[----:B------:R-:W-:Y:S01]  /*0540*/  IMAD.WIDE R30, R35, 0x4, R8 ;  /* 0x00000004231e7825 */ /* 0x000fe200078e0208 */
[----:B------:R-:W-:-:S02]  /*0550*/  IADD3 R37, R11, -R2, RZ ;  /* 0x800000020b257210 */ /* 0x000fc40007ffe0ff */
[----:B------:R-:W-:Y:S01]  /*0560*/  IADD3 R45, R5, -R0, RZ ;  /* 0x80000000052d7210 */ /* 0x000fe20007ffe0ff */
[--C-:B0-----:R-:W-:Y:S01]  /*0570*/  IMAD.WIDE R10, R33, 0x4, R14.reuse ;  /* 0x00000004210a7825 */ /* 0x101fe200078e020e */
[----:B------:R-:W5:Y:S01]  /*0580*/  @!P0 LDG.E.EL R32, desc[UR4][R30.64] ;  /* 0x000000041e208981 */ /* 0x000f62000c2e1900 */
[----:B------:R-:W-:Y:S02]  /*0590*/  MOV R5, RZ ;  /* 0x000000ff00057202 */ /* 0x000fe40000000f00 */
[--C-:B------:R-:W-:Y:S01]  /*05a0*/  IMAD.WIDE R16, R35, 0x4, R14.reuse ;  /* 0x0000000423107825 */ /* 0x100fe200078e020e */
[----:B------:R0:W5:Y:S01]  /*05b0*/  @!P1 LDG.E.EL R3, desc[UR4][R10.64] ;  /* 0x000000040a039981 */ /* 0x000162000c2e1900 */
[----:B------:R-:W-:Y:S02]  /*05c0*/  MOV R34, RZ ;  /* 0x000000ff00227202 */ /* 0x000fe40000000f00 */
[----:B------:R-:W-:Y:S02]  /*05d0*/  CS2R R18, SRZ ;  /* 0x0000000000127805 */ /* 0x000fe4000001ff00 */
[----:B------:R-:W-:Y:S01]  /*05e0*/  MOV R0, RZ ;  /* 0x000000ff00007202 */ /* 0x000fe20000000f00 */
[--C-:B------:R-:W-:Y:S01]  /*05f0*/  IMAD.WIDE R6, R24, 0x4, R14.reuse ;  /* 0x0000000418067825 */ /* 0x100fe200078e020e */
[----:B------:R1:W5:Y:S03]  /*0600*/  @!P0 LDG.E.EL R5, desc[UR4][R16.64] ;  /* 0x0000000410058981 */ /* 0x000366000c2e1900 */
[----:B------:R-:W-:Y:S01]  /*0610*/  IMAD.WIDE R22, R12, 0x4, R14 ;  /* 0x000000040c167825 */ /* 0x000fe200078e020e */
[----:B------:R4:W5:Y:S03]  /*0620*/  @!P1 LDG.E.EL R19, desc[UR4][R6.64] ;  /* 0x0000000406139981 */ /* 0x000966000c2e1900 */
[--C-:B0-----:R-:W-:Y:S01]  /*0630*/  IMAD.WIDE R10, R45, 0x4, R8.reuse ;  /* 0x000000042d0a7825 */ /* 0x101fe200078e0208 */
[----:B------:R0:W5:Y:S03]  /*0640*/  @!P1 LDG.E.EL R0, desc[UR4][R22.64] ;  /* 0x0000000416009981 */ /* 0x000166000c2e1900 */
[----:B------:R-:W-:Y:S01]  /*0650*/  IMAD.MOV.U32 R2, RZ, RZ, RZ ;  /* 0x000000ffff027224 */ /* 0x000fe200078e00ff */
[----:B------:R-:W5:Y:S01]  /*0660*/  @!P0 LDG.E.EL R34, desc[UR4][R10.64] ;  /* 0x000000040a228981 */ /* 0x000f62000c2e1900 */
[----:B-1----:R-:W-:-:S04]  /*0670*/  IMAD.WIDE R16, R37, 0x4, R8 ;  /* 0x0000000425107825 */ /* 0x002fc800078e0208 */
[----:B------:R-:W-:Y:S01]  /*0680*/  IMAD.IADD R13, R4, 0x1, -R13 ;  /* 0x00000001040d7824 */ /* 0x000fe200078e0a0d */
[----:B------:R-:W-:Y:S01]  /*0690*/  HFMA2.MMA R4, -RZ, RZ, 0, 0 ;  /* 0x00000000ff047435 */ /* 0x000fe200000001ff */
[--C-:B------:R-:W-:Y:S01]  /*06a0*/  IMAD.WIDE R20, R43, 0x4, R14.reuse ;  /* 0x000000042b147825 */ /* 0x100fe200078e020e */
[----:B----4-:R-:W-:Y:S01]  /*06b0*/  CS2R R6, SRZ ;  /* 0x0000000000067805 */ /* 0x010fe2000001ff00 */
[----:B------:R1:W4:Y:S02]  /*06c0*/  @!P0 LDG.E.EL R18, desc[UR4][R16.64] ;  /* 0x0000000410128981 */ /* 0x000324000c2e1900 */
[--C-:B------:R-:W-:Y:S02]  /*06d0*/  IMAD.WIDE R30, R45, 0x4, R14.reuse ;  /* 0x000000042d1e7825 */ /* 0x100fe400078e020e */
[----:B------:R1:W4:Y:S02]  /*06e0*/  @!P1 LDG.E.EL R2, desc[UR4][R20.64] ;  /* 0x0000000414029981 */ /* 0x000324000c2e1900 */
[----:B0-----:R-:W-:-:S02]  /*06f0*/  IMAD.WIDE R22, R13, 0x4, R14 ;  /* 0x000000040d167825 */ /* 0x001fc400078e020e */
[----:B------:R0:W4:Y:S02]  /*0700*/  @!P0 LDG.E.EL R4, desc[UR4][R30.64] ;  /* 0x000000041e048981 */ /* 0x000124000c2e1900 */
[----:B------:R-:W-:Y:S01]  /*0710*/  IMAD.WIDE R14, R37, 0x4, R14 ;  /* 0x00000004250e7825 */ /* 0x000fe200078e020e */
[----:B-1----:R-:W1:Y:S01]  /*0720*/  LDC.64 R16, c[0x0][0x230] ;  /* 0x00008c00ff107b82 */ /* 0x002e620000000a00 */
[----:B------:R-:W-:Y:S01]  /*0730*/  CS2R R10, SRZ ;  /* 0x00000000000a7805 */ /* 0x000fe2000001ff00 */
[----:B------:R0:W4:Y:S01]  /*0740*/  @!P0 LDG.E.EL R7, desc[UR4][R22.64] ;  /* 0x0000000416078981 */ /* 0x000122000c2e1900 */
[----:B------:R-:W-:Y:S01]  /*0750*/  IMAD.WIDE R20, R13, 0x4, R8 ;  /* 0x000000040d147825 */ /* 0x000fe200078e0208 */
[----:B------:R-:W-:Y:S02]  /*0760*/  CS2R R8, SRZ ;  /* 0x0000000000087805 */ /* 0x000fe4000001ff00 */
[----:B------:R0:W4:Y:S02]  /*0770*/  @!P0 LDG.E.EL R6, desc[UR4][R14.64] ;  /* 0x000000040e068981 */ /* 0x000124000c2e1900 */
[----:B0-----:R-:W-:-:S02]  /*0780*/  IMAD.WIDE R30, R12, 0x4, R28 ;  /* 0x000000040c1e7825 */ /* 0x001fc400078e021c */
[----:B------:R0:W4:Y:S02]  /*0790*/  @!P0 LDG.E.EL R41, desc[UR4][R20.64] ;  /* 0x0000000414298981 */ /* 0x000124000c2e1900 */
[--C-:B------:R-:W-:Y:S02]  /*07a0*/  IMAD.WIDE R22, R33, 0x4, R28.reuse ;  /* 0x0000000421167825 */ /* 0x100fe400078e021c */
[----:B------:R0:W4:Y:S02]  /*07b0*/  @!P1 LDG.E.EL R9, desc[UR4][R30.64] ;  /* 0x000000041e099981 */ /* 0x000124000c2e1900 */
[----:B------:R-:W-:Y:S02]  /*07c0*/  IMAD.WIDE R14, R24, 0x4, R28 ;  /* 0x00000004180e7825 */ /* 0x000fe400078e021c */
[----:B------:R0:W4:Y:S02]  /*07d0*/  @!P1 LDG.E.EL R10, desc[UR4][R22.64] ;  /* 0x00000004160a9981 */ /* 0x000124000c2e1900 */
[----:B0-----:R-:W-:-:S02]  /*07e0*/  CS2R R20, SRZ ;  /* 0x0000000000147805 */ /* 0x001fc4000001ff00 */
[----:B------:R0:W4:Y:S01]  /*07f0*/  @!P1 LDG.E.EL R8, desc[UR4][R14.64] ;  /* 0x000000040e089981 */ /* 0x000122000c2e1900 */
[----:B------:R-:W-:Y:S01]  /*0800*/  IMAD.WIDE R30, R35, 0x4, R28 ;  /* 0x00000004231e7825 */ /* 0x000fe200078e021c */
[----:B------:R-:W-:-:S04]  /*0810*/  CS2R R22, SRZ ;  /* 0x0000000000167805 */ /* 0x000fc8000001ff00 */
[----:B------:R1:W4:Y:S01]  /*0820*/  @!P0 LDG.E.EL R20, desc[UR4][R30.64] ;  /* 0x000000041e148981 */ /* 0x000322000c2e1900 */
[----:B0-----:R-:W-:-:S05]  /*0830*/  IMAD.WIDE R14, R43, 0x4, R28 ;  /* 0x000000042b0e7825 */ /* 0x001fca00078e021c */
[----:B------:R0:W4:Y:S01]  /*0840*/  @!P1 LDG.E.EL R11, desc[UR4][R14.64] ;  /* 0x000000040e0b9981 */ /* 0x000122000c2e1900 */
[----:B-1----:R-:W-:-:S05]  /*0850*/  IMAD.WIDE R30, R13, 0x4, R28 ;  /* 0x000000040d1e7825 */ /* 0x002fca00078e021c */
[----:B------:R-:W4:Y:S01]  /*0860*/  @!P0 LDG.E.EL R22, desc[UR4][R30.64] ;  /* 0x000000041e168981 */ /* 0x000f22000c2e1900 */
[----:B0-----:R-:W-:-:S04]  /*0870*/  IMAD.WIDE R14, R45, 0x4, R28 ;  /* 0x000000042d0e7825 */ /* 0x001fc800078e021c */
[----:B------:R-:W-:Y:S01]  /*0880*/  IMAD.WIDE R28, R37, 0x4, R28 ;  /* 0x00000004251c7825 */ /* 0x000fe200078e021c */
[----:B------:R0:W4:Y:S04]  /*0890*/  @!P0 LDG.E.EL R21, desc[UR4][R14.64] ;  /* 0x000000040e158981 */ /* 0x000128000c2e1900 */
[----:B------:R1:W4:Y:S01]  /*08a0*/  @!P0 LDG.E.EL R23, desc[UR4][R28.64] ;  /* 0x000000041c178981 */ /* 0x000322000c2e1900 */
[----:B0-----:R-:W-:Y:S01]  /*08b0*/  IMAD.WIDE R14, R24, 0x4, R16 ;  /* 0x00000004180e7825 */ /* 0x001fe200078e0210 */
[----:B------:R-:W-:-:S03]  /*08c0*/  CS2R R24, SRZ ;  /* 0x0000000000187805 */ /* 0x000fc6000001ff00 */
[--C-:B-1----:R-:W-:Y:S01]  /*08d0*/  IMAD.WIDE R28, R12, 0x4, R16.reuse ;  /* 0x000000040c1c7825 */ /* 0x102fe200078e0210 */
[----:B------:R-:W-:Y:S02]  /*08e0*/  CS2R R30, SRZ ;  /* 0x00000000001e7805 */ /* 0x000fe4000001ff00 */
[----:B------:R-:W4:Y:S04]  /*08f0*/  @!P1 LDG.E.EL R25, desc[UR4][R14.64] ;  /* 0x000000040e199981 */ /* 0x000f28000c2e1900 */
[----:B------:R0:W4:Y:S02]  /*0900*/  @!P1 LDG.E.EL R24, desc[UR4][R28.64] ;  /* 0x000000041c189981 */ /* 0x000124000c2e1900 */
[----:B0-----:R-:W0:Y:S01]  /*0910*/  LDC.64 R28, c[0x0][0x210] ;  /* 0x00008400ff1c7b82 */ /* 0x001e220000000a00 */
[----:B------:R-:W-:-:S04]  /*0920*/  IMAD.WIDE R14, R33, 0x4, R16 ;  /* 0x00000004210e7825 */ /* 0x000fc800078e0210 */
[----:B------:R-:W-:Y:S01]  /*0930*/  IMAD.MOV.U32 R33, RZ, RZ, RZ ;  /* 0x000000ffff217224 */ /* 0x000fe200078e00ff */
[----:B------:R1:W4:Y:S01]  /*0940*/  @!P1 LDG.E.EL R31, desc[UR4][R14.64] ;  /* 0x000000040e1f9981 */ /* 0x000322000c2e1900 */
[----:B------:R-:W-:-:S05]  /*0950*/  IMAD.WIDE R42, R43, 0x4, R16 ;  /* 0x000000042b2a7825 */ /* 0x000fca00078e0210 */
[----:B------:R1:W4:Y:S02]  /*0960*/  @!P1 LDG.E.EL R26, desc[UR4][R42.64] ;  /* 0x000000042a1a9981 */ /* 0x000324000c2e1900 */
[----:B-1----:R-:W-:-:S05]  /*0970*/  IMAD.WIDE R14, R35, 0x4, R16 ;  /* 0x00000004230e7825 */ /* 0x002fca00078e0210 */
[----:B------:R1:W4:Y:S01]  /*0980*/  @!P0 LDG.E.EL R33, desc[UR4][R14.64] ;  /* 0x000000040e218981 */ /* 0x000322000c2e1900 */
[----:B------:R-:W-:Y:S01]  /*0990*/  IMAD.WIDE R42, R13, 0x4, R16 ;  /* 0x000000040d2a7825 */ /* 0x000fe200078e0210 */
[----:B------:R-:W-:-:S03]  /*09a0*/  CS2R R12, SRZ ;  /* 0x00000000000c7805 */ /* 0x000fc6000001ff00 */
[----:B0-----:R-:W-:Y:S01]  /*09b0*/  IMAD.WIDE R28, R27, 0x4, R28 ;  /* 0x000000041b1c7825 */ /* 0x001fe200078e021c */
[----:B-1----:R-:W-:-:S06]  /*09c0*/  CS2R R14, SRZ ;  /* 0x00000000000e7805 */ /* 0x002fcc000001ff00 */
[----:B------:R-:W4:Y:S01]  /*09d0*/  @!P1 LDG.E.128 R12, desc[UR4][R28.64] ;  /* 0x000000041c0c9981 */ /* 0x000f22000c1e1d00 */
[----:B------:R-:W-:Y:S01]  /*09e0*/  HFMA2.MMA R35, -RZ, RZ, 0, 0 ;  /* 0x00000000ff237435 */ /* 0x000fe200000001ff */
[----:B------:R-:W-:-:S04]  /*09f0*/  IMAD.WIDE R44, R45, 0x4, R16 ;  /* 0x000000042d2c7825 */ /* 0x000fc800078e0210 */
[----:B------:R-:W-:Y:S01]  /*0a00*/  IMAD.WIDE R16, R37, 0x4, R16 ;  /* 0x0000000425107825 */ /* 0x000fe200078e0210 */
[----:B------:R-:W4:Y:S04]  /*0a10*/  @!P0 LDG.E.EL R30, desc[UR4][R44.64] ;  /* 0x000000042c1e8981 */ /* 0x000f28000c2e1900 */
[----:B------:R5:W4:Y:S01]  /*0a20*/  @!P0 LDG.E.EL R35, desc[UR4][R42.64] ;  /* 0x000000042a238981 */ /* 0x000b22000c2e1900 */
[----:B--2---:R-:W-:-:S06]  /*0a30*/  FADD R39, R39, 0.0010000000474974513054 ;  /* 0x3a83126f27277421 */ /* 0x004fcc0000000000 */
[----:B------:R-:W0:Y:S01]  /*0a40*/  MUFU.SQRT R39, R39 ;  /* 0x0000002700277308 */ /* 0x000e220000002000 */
[----:B---3--:R-:W-:Y:S01]  /*0a50*/  FADD R40, R40, 0.0010000000474974513054 ;  /* 0x3a83126f28287421 */ /* 0x008fe20000000000 */
[----:B-----5:R-:W-:-:S06]  /*0a60*/  FADD R42, R36, 0.0010000000474974513054 ;  /* 0x3a83126f242a7421 */ /* 0x020fcc0000000000 */
[----:B------:R-:W1:Y:S01]  /*0a70*/  MUFU.SQRT R40, R40 ;  /* 0x0000002800287308 */ /* 0x000e620000002000 */
[----:B------:R-:W-:Y:S02]  /*0a80*/  MOV R36, RZ ;  /* 0x000000ff00247202 */ /* 0x000fe40000000f00 */
[C---:B0-----:R-:W-:Y:S02]  /*0a90*/  FSETP.GT.AND P3, PT, R39.reuse, 8.50705917302346158658e+37, PT ;  /* 0x7e8000002700780b */ /* 0x041fe40003f64000 */
[----:B------:R-:W-:Y:S02]  /*0aa0*/  FSETP.GEU.AND P6, PT, R39, 1.175494350822287508e-38, PT ;  /* 0x008000002700780b */ /* 0x000fe40003fce000 */
[----:B------:R0:W2:Y:S01]  /*0ab0*/  @!P0 LDG.E.EL R36, desc[UR4][R16.64] ;  /* 0x0000000410248981 */ /* 0x0000a2000c2e1900 */
[----:B------:R-:W3:Y:S01]  /*0ac0*/  MUFU.SQRT R37, R42 ;  /* 0x0000002a00257308 */ /* 0x000ee20000002000 */
[----:B0-----:R-:W-:Y:S01]  /*0ad0*/  HFMA2.MMA R16, -RZ, RZ, 1.625, 0 ;  /* 0x3e800000ff107435 */ /* 0x001fe200000001ff */
[----:B-1----:R-:W-:-:S06]  /*0ae0*/  FSETP.GT.AND P4, PT, R40, 8.50705917302346158658e+37, PT ;  /* 0x7e8000002800780b */ /* 0x002fcc0003f84000 */
[----:B------:R-:W-:Y:S01]  /*0af0*/  @P3 FMUL R39, R39, 0.25 ;  /* 0x3e80000027273820 */ /* 0x000fe20000400000 */
[C---:B---3--:R-:W-:Y:S02]  /*0b00*/  FSETP.GT.AND P5, PT, R37.reuse, 8.50705917302346158658e+37, PT ;  /* 0x7e8000002500780b */ /* 0x048fe40003fa4000 */
[----:B------:R-:W-:Y:S02]  /*0b10*/  FSETP.GEU.AND P2, PT, R37, 1.175494350822287508e-38, PT ;  /* 0x008000002500780b */ /* 0x000fe40003f4e000 */
[----:B------:R-:W-:Y:S02]  /*0b20*/  FSEL R42, R16, 1, P3 ;  /* 0x3f800000102a7808 */ /* 0x000fe40001800000 */
[----:B------:R-:W-:Y:S01]  /*0b30*/  FSETP.GEU.AND P3, PT, R40, 1.175494350822287508e-38, PT ;  /* 0x008000002800780b */ /* 0x000fe20003f6e000 */
[----:B------:R-:W-:Y:S01]  /*0b40*/  FADD R38, R38, 0.0010000000474974513054 ;  /* 0x3a83126f26267421 */ /* 0x000fe20000000000 */
[----:B------:R-:W-:-:S05]  /*0b50*/  @!P6 FMUL R39, R39, 16777216 ;  /* 0x4b8000002727e820 */ /* 0x000fca0000400000 */
[----:B------:R-:W0:Y:S01]  /*0b60*/  MUFU.SQRT R38, R38 ;  /* 0x0000002600267308 */ /* 0x000e220000002000 */
[----:B------:R-:W-:Y:S01]  /*0b70*/  @P4 FMUL R40, R40, 0.25 ;  /* 0x3e80000028284820 */ /* 0x000fe20000400000 */
[----:B------:R-:W-:-:S06]  /*0b80*/  @P5 FMUL R37, R37, 0.25 ;  /* 0x3e80000025255820 */ /* 0x000fcc0000400000 */
[----:B------:R-:W1:Y:S01]  /*0b90*/  MUFU.RCP R39, R39 ;  /* 0x0000002700277308 */ /* 0x000e620000001000 */
[----:B------:R-:W-:Y:S01]  /*0ba0*/  @!P3 FMUL R40, R40, 16777216 ;  /* 0x4b8000002828b820 */ /* 0x000fe20000400000 */
[----:B------:R-:W-:Y:S01]  /*0bb0*/  @!P2 FMUL R37, R37, 16777216 ;  /* 0x4b8000002525a820 */ /* 0x000fe20000400000 */
[----:B------:R-:W-:Y:S01]  /*0bc0*/  @!P6 FMUL R42, R42, 16777216 ;  /* 0x4b8000002a2ae820 */ /* 0x000fe20000400000 */
[----:B------:R-:W-:Y:S02]  /*0bd0*/  FSEL R44, R16, 1, P5 ;  /* 0x3f800000102c7808 */ /* 0x000fe40002800000 */
[----:B0-----:R-:W-:Y:S01]  /*0be0*/  FSETP.GT.AND P6, PT, R38, 8.50705917302346158658e+37, PT ;  /* 0x7e8000002600780b */ /* 0x001fe20003fc4000 */
[----:B------:R-:W-:Y:S01]  /*0bf0*/  FADD R17, R32, 0.0010000000474974513054 ;  /* 0x3a83126f20117421 */ /* 0x000fe20000000000 */
[----:B------:R-:W-:Y:S01]  /*0c00*/  MUFU.RCP R40, R40 ;  /* 0x0000002800287308 */ /* 0x000fe20000001000 */
[----:B------:R-:W-:Y:S01]  /*0c10*/  FSETP.GEU.AND P5, PT, R38, 1.175494350822287508e-38, PT ;  /* 0x008000002600780b */ /* 0x000fe20003fae000 */
[----:B-1----:R-:W-:-:S06]  /*0c20*/  FMUL R32, R39, R42 ;  /* 0x0000002a27207220 */ /* 0x002fcc0000400000 */
[----:B------:R-:W0:Y:S01]  /*0c30*/  MUFU.SQRT R17, R17 ;  /* 0x0000001100117308 */ /* 0x000e220000002000 */
[----:B------:R-:W-:-:S07]  /*0c40*/  FSEL R39, R16, 1, P4 ;  /* 0x3f80000010277808 */ /* 0x000fce0002000000 */
[----:B------:R-:W1:Y:S01]  /*0c50*/  MUFU.RCP R37, R37 ;  /* 0x0000002500257308 */ /* 0x000e620000001000 */
[----:B------:R-:W-:Y:S01]  /*0c60*/  FADD R43, R34, 0.0010000000474974513054 ;  /* 0x3a83126f222b7421 */ /* 0x000fe20000000000 */
[----:B------:R-:W-:Y:S01]  /*0c70*/  @P6 FMUL R38, R38, 0.25 ;  /* 0x3e80000026266820 */ /* 0x000fe20000400000 */
[----:B------:R-:W-:-:S05]  /*0c80*/  @!P2 FMUL R44, R44, 16777216 ;  /* 0x4b8000002c2ca820 */ /* 0x000fca0000400000 */
[----:B------:R-:W3:Y:S01]  /*0c90*/  MUFU.SQRT R43, R43 ;  /* 0x0000002b002b7308 */ /* 0x000ee20000002000 */
[----:B------:R-:W-:Y:S01]  /*0ca0*/  @!P3 FMUL R39, R39, 16777216 ;  /* 0x4b8000002727b820 */ /* 0x000fe20000400000 */
[----:B0-----:R-:W-:Y:S01]  /*0cb0*/  FSETP.GT.AND P3, PT, R17, 8.50705917302346158658e+37, PT ;  /* 0x7e8000001100780b */ /* 0x001fe20003f64000 */
[----:B----4-:R-:W-:Y:S01]  /*0cc0*/  FADD R18, R18, 0.0010000000474974513054 ;  /* 0x3a83126f12127421 */ /* 0x010fe20000000000 */
[----:B------:R-:W-:Y:S01]  /*0cd0*/  @!P5 FMUL R38, R38, 16777216 ;  /* 0x4b8000002626d820 */ /* 0x000fe20000400000 */
[----:B------:R-:W-:Y:S01]  /*0ce0*/  FMUL R34, R40, R39 ;  /* 0x0000002728227220 */ /* 0x000fe20000400000 */
[----:B-1----:R-:W-:Y:S01]  /*0cf0*/  FMUL R37, R37, R44 ;  /* 0x0000002c25257220 */ /* 0x002fe20000400000 */
[----:B------:R-:W-:Y:S01]  /*0d00*/  FSEL R39, R16, 1, P6 ;  /* 0x3f80000010277808 */ /* 0x000fe20003000000 */
[----:B------:R-:W0:Y:S01]  /*0d10*/  MUFU.SQRT R45, R18 ;  /* 0x00000012002d7308 */ /* 0x000e220000002000 */
[----:B------:R-:W-:-:S03]  /*0d20*/  FSETP.GEU.AND P6, PT, R17, 1.175494350822287508e-38, PT ;  /* 0x008000001100780b */ /* 0x000fc60003fce000 */
[----:B------:R-:W-:-:S04]  /*0d30*/  @!P5 FMUL R39, R39, 16777216 ;  /* 0x4b8000002727d820 */ /* 0x000fc80000400000 */
[----:B------:R1:W4:Y:S01]  /*0d40*/  MUFU.RCP R42, R38 ;  /* 0x00000026002a7308 */ /* 0x0003220000001000 */
[----:B------:R-:W-:-:S07]  /*0d50*/  FADD R41, R41, 0.0010000000474974513054 ;  /* 0x3a83126f29297421 */ /* 0x000fce0000000000 */
[----:B------:R-:W5:Y:S01]  /*0d60*/  MUFU.SQRT R44, R41 ;  /* 0x00000029002c7308 */ /* 0x000f620000002000 */
[----:B---3--:R-:W-:Y:S01]  /*0d70*/  FSETP.GT.AND P5, PT, R43, 8.50705917302346158658e+37, PT ;  /* 0x7e8000002b00780b */ /* 0x008fe20003fa4000 */
[----:B------:R-:W-:Y:S01]  /*0d80*/  @P3 FMUL R17, R17, 0.25 ;  /* 0x3e80000011113820 */ /* 0x000fe20000400000 */
[----:B-1----:R-:W-:-:S03]  /*0d90*/  FSEL R38, R16, 1, P3 ;  /* 0x3f80000010267808 */ /* 0x002fc60001800000 */
[----:B------:R-:W-:Y:S02]  /*0da0*/  @!P6 FMUL R17, R17, 16777216 ;  /* 0x4b8000001111e820 */ /* 0x000fe40000400000 */
[----:B------:R-:W-:Y:S01]  /*0db0*/  @!P6 FMUL R38, R38, 16777216 ;  /* 0x4b8000002626e820 */ /* 0x000fe20000400000 */
[----:B0-----:R-:W-:Y:S01]  /*0dc0*/  FSETP.GT.AND P6, PT, R45, 8.50705917302346158658e+37, PT ;  /* 0x7e8000002d00780b */ /* 0x001fe20003fc4000 */
[----:B----4-:R-:W-:Y:S01]  /*0dd0*/  FMUL R42, R42, R39 ;  /* 0x000000272a2a7220 */ /* 0x010fe20000400000 */
[C---:B------:R-:W-:Y:S02]  /*0de0*/  FSETP.GEU.AND P2, PT, R43.reuse, 1.175494350822287508e-38, PT ;  /* 0x008000002b00780b */ /* 0x040fe40003f4e000 */
[----:B-----5:R-:W-:Y:S01]  /*0df0*/  FSETP.GT.AND P4, PT, R44, 8.50705917302346158658e+37, PT ;  /* 0x7e8000002c00780b */ /* 0x020fe20003f84000 */
[----:B------:R-:W-:Y:S01]  /*0e00*/  @P5 FMUL R43, R43, 0.25 ;  /* 0x3e8000002b2b5820 */ /* 0x000fe20000400000 */
[----:B------:R-:W-:Y:S02]  /*0e10*/  FSEL R39, R16, 1, P5 ;  /* 0x3f80000010277808 */ /* 0x000fe40002800000 */
[----:B------:R-:W-:-:S02]  /*0e20*/  FSETP.GEU.AND P3, PT, R44, 1.175494350822287508e-38, PT ;  /* 0x008000002c00780b */ /* 0x000fc40003f6e000 */
[C---:B------:R-:W-:Y:S01]  /*0e30*/  FSETP.GEU.AND P5, PT, R45.reuse, 1.175494350822287508e-38, PT ;  /* 0x008000002d00780b */ /* 0x040fe20003fae000 */
[----:B------:R-:W0:Y:S02]  /*0e40*/  MUFU.RCP R17, R17 ;  /* 0x0000001100117308 */ /* 0x000e240000001000 */
[----:B------:R-:W-:Y:S02]  /*0e50*/  @P6 FMUL R45, R45, 0.25 ;  /* 0x3e8000002d2d6820 */ /* 0x000fe40000400000 */
[----:B------:R-:W-:Y:S02]  /*0e60*/  @!P2 FMUL R43, R43, 16777216 ;  /* 0x4b8000002b2ba820 */ /* 0x000fe40000400000 */
[----:B------:R-:W-:-:S04]  /*0e70*/  @P4 FMUL R44, R44, 0.25 ;  /* 0x3e8000002c2c4820 */ /* 0x000fc80000400000 */
[----:B------:R-:W-:Y:S02]  /*0e80*/  @!P3 FMUL R44, R44, 16777216 ;  /* 0x4b8000002c2cb820 */ /* 0x000fe40000400000 */
[----:B------:R-:W-:Y:S01]  /*0e90*/  @!P5 FMUL R45, R45, 16777216 ;  /* 0x4b8000002d2dd820 */ /* 0x000fe20000400000 */
[----:B------:R-:W1:Y:S01]  /*0ea0*/  MUFU.RCP R18, R43 ;  /* 0x0000002b00127308 */ /* 0x000e620000001000 */
[----:B0-----:R-:W-:Y:S01]  /*0eb0*/  FMUL R38, R17, R38 ;  /* 0x0000002611267220 */ /* 0x001fe20000400000 */
[----:B------:R-:W-:-:S06]  /*0ec0*/  FSEL R17, R16, 1, P4 ;  /* 0x3f80000010117808 */ /* 0x000fcc0002000000 */
[----:B------:R-:W0:Y:S01]  /*0ed0*/  MUFU.RCP R40, R44 ;  /* 0x0000002c00287308 */ /* 0x000e220000001000 */
[----:B------:R-:W-:-:S07]  /*0ee0*/  FSEL R16, R16, 1, P6 ;  /* 0x3f80000010107808 */ /* 0x000fce0003000000 */
[----:B------:R-:W3:Y:S01]  /*0ef0*/  MUFU.RCP R41, R45 ;  /* 0x0000002d00297308 */ /* 0x000ee20000001000 */
[----:B------:R-:W-:Y:S01]  /*0f00*/  @!P2 FMUL R39, R39, 16777216 ;  /* 0x4b8000002727a820 */ /* 0x000fe20000400000 */
[----:B------:R-:W-:Y:S01]  /*0f10*/  @!P3 FMUL R17, R17, 16777216 ;  /* 0x4b8000001111b820 */ /* 0x000fe20000400000 */
[----:B------:R-:W-:Y:S02]  /*0f20*/  @!P5 FMUL R16, R16, 16777216 ;  /* 0x4b8000001010d820 */ /* 0x000fe40000400000 */
[----:B-1----:R-:W-:Y:S01]  /*0f30*/  FMUL R39, R18, R39 ;  /* 0x0000002712277220 */ /* 0x002fe20000400000 */
[----:B0-----:R-:W-:Y:S01]  /*0f40*/  FMUL R40, R40, R17 ;  /* 0x0000001128287220 */ /* 0x001fe20000400000 */
[----:B---3--:R-:W-:Y:S01]  /*0f50*/  FMUL R41, R41, R16 ;  /* 0x0000001029297220 */ /* 0x008fe20000400000 */
[----:B------:R-:W-:Y:S01]  /*0f60*/  CS2R R16, SRZ ;  /* 0x0000000000107805 */ /* 0x000fe2000001ff00 */
[----:B------:R-:W-:Y:S01]  /*0f70*/  FADD R43, -R19, R12 ;  /* 0x0000000c132b7221 */ /* 0x000fe20000000100 */
[----:B------:R-:W-:-:S06]  /*0f80*/  CS2R R18, SRZ ;  /* 0x0000000000127805 */ /* 0x000fcc000001ff00 */
[----:B------:R-:W3:Y:S01]  /*0f90*/  @!P0 LDG.E.128 R16, desc[UR4][R28.64+0x800] ;  /* 0x000800041c108981 */ /* 0x000ee2000c1e1d00 */
[----:B------:R-:W-:Y:S02]  /*0fa0*/  FADD R0, -R0, R13 ;  /* 0x0000000d00007221 */ /* 0x000fe40000000100 */
[----:B------:R-:W0:Y:S01]  /*0fb0*/  LDC.64 R12, c[0x0][0x238] ;  /* 0x00008e00ff0c7b82 */ /* 0x000e220000000a00 */
[----:B------:R-:W-:Y:S01]  /*0fc0*/  FADD R3, -R3, R14 ;  /* 0x0000000e03037221 */ /* 0x000fe20000000100 */
[----:B------:R-:W-:Y:S01]  /*0fd0*/  FADD R15, -R2, R15 ;  /* 0x0000000f020f7221 */ /* 0x000fe20000000100 */
[----:B------:R-:W-:Y:S01]  /*0fe0*/  FMUL R32, R32, R43 ;  /* 0x0000002b20207220 */ /* 0x000fe20000400000 */
[----:B------:R-:W-:Y:S01]  /*0ff0*/  FMUL R37, R37, R0 ;  /* 0x0000000025257220 */ /* 0x000fe20000400000 */
[----:B------:R-:W-:Y:S01]  /*1000*/  FMUL R34, R34, R3 ;  /* 0x0000000322227220 */ /* 0x000fe20000400000 */
[----:B------:R-:W-:Y:S01]  /*1010*/  FMUL R15, R42, R15 ;  /* 0x0000000f2a0f7220 */ /* 0x000fe20000400000 */
[----:B------:R-:W-:Y:S01]  /*1020*/  FFMA R8, R32, R8, R25 ;  /* 0x0000000820087223 */ /* 0x000fe20000000019 */
[----:B------:R-:W-:Y:S01]  /*1030*/  FFMA R9, R37, R9, R24 ;  /* 0x0000000925097223 */ /* 0x000fe20000000018 */
[----:B------:R-:W-:Y:S01]  /*1040*/  FFMA R10, R34, R10, R31 ;  /* 0x0000000a220a7223 */ /* 0x000fe2000000001f */
[----:B------:R-:W-:-:S02]  /*1050*/  FFMA R11, R15, R11, R26 ;  /* 0x0000000b0f0b7223 */ /* 0x000fc4000000001a */
[----:B------:R-:W-:Y:S02]  /*1060*/  FSETP.GEU.AND P5, PT, R8, RZ, PT ;  /* 0x000000ff0800720b */ /* 0x000fe40003fae000 */
[----:B------:R-:W-:Y:S02]  /*1070*/  FSETP.GEU.AND P3, PT, R10, RZ, PT ;  /* 0x000000ff0a00720b */ /* 0x000fe40003f6e000 */
[----:B------:R-:W-:Y:S02]  /*1080*/  FSETP.GEU.AND P2, PT, R11, RZ, PT ;  /* 0x000000ff0b00720b */ /* 0x000fe40003f4e000 */
[----:B------:R-:W-:Y:S01]  /*1090*/  FSETP.GEU.AND P4, PT, R9, RZ, PT ;  /* 0x000000ff0900720b */ /* 0x000fe20003f8e000 */
[----:B0-----:R-:W-:-:S04]  /*10a0*/  IMAD.WIDE R12, R27, 0x4, R12 ;  /* 0x000000041b0c7825 */ /* 0x001fc800078e020c */
[----:B---3--:R-:W-:Y:S01]  /*10b0*/  FADD R6, -R6, R19 ;  /* 0x0000001306067221 */ /* 0x008fe20000000100 */
[----:B------:R-:W-:Y:S01]  /*10c0*/  FADD R7, -R7, R18 ;  /* 0x0000001207077221 */ /* 0x000fe20000000100 */
[----:B------:R-:W-:Y:S01]  /*10d0*/  FADD R4, -R4, R17 ;  /* 0x0000001104047221 */ /* 0x000fe20000000100 */
[----:B------:R-:W-:Y:S01]  /*10e0*/  FADD R5, -R5, R16 ;  /* 0x0000001005057221 */ /* 0x000fe20000000100 */
[----:B------:R-:W-:Y:S01]  /*10f0*/  FMUL R41, R41, R6 ;  /* 0x0000000629297220 */ /* 0x000fe20000400000 */
[----:B------:R-:W-:Y:S01]  /*1100*/  FMUL R40, R40, R7 ;  /* 0x0000000728287220 */ /* 0x000fe20000400000 */
[----:B------:R-:W-:Y:S01]  /*1110*/  FMUL R39, R39, R4 ;  /* 0x0000000427277220 */ /* 0x000fe20000400000 */
[----:B------:R-:W-:Y:S01]  /*1120*/  FMUL R38, R38, R5 ;  /* 0x0000000526267220 */ /* 0x000fe20000400000 */
[----:B------:R-:W-:Y:S01]  /*1130*/  SEL R4, R8, RZ, P5 ;  /* 0x000000ff08047207 */ /* 0x000fe20002800000 */
[----:B--2---:R-:W-:Y:S01]  /*1140*/  FFMA R23, R41, R23, R36 ;  /* 0x0000001729177223 */ /* 0x004fe20000000024 */
[----:B------:R-:W-:Y:S01]  /*1150*/  SEL R7, R11, RZ, P2 ;  /* 0x000000ff0b077207 */ /* 0x000fe20001000000 */
[----:B------:R-:W-:Y:S01]  /*1160*/  FFMA R22, R40, R22, R35 ;  /* 0x0000001628167223 */ /* 0x000fe20000000023 */
[----:B------:R-:W-:Y:S01]  /*1170*/  SEL R6, R10, RZ, P3 ;  /* 0x000000ff0a067207 */ /* 0x000fe20001800000 */
[----:B------:R-:W-:Y:S01]  /*1180*/  FFMA R21, R39, R21, R30 ;  /* 0x0000001527157223 */ /* 0x000fe2000000001e */
[----:B------:R-:W-:Y:S01]  /*1190*/  SEL R5, R9, RZ, P4 ;  /* 0x000000ff09057207 */ /* 0x000fe20002000000 */
[----:B------:R-:W-:Y:S01]  /*11a0*/  FFMA R20, R38, R20, R33 ;  /* 0x0000001426147223 */ /* 0x000fe20000000021 */
[----:B------:R-:W-:-:S02]  /*11b0*/  FSETP.GEU.AND P2, PT, R22, RZ, PT ;  /* 0x000000ff1600720b */ /* 0x000fc40003f4e000 */
[----:B------:R-:W-:Y:S01]  /*11c0*/  FSETP.GEU.AND P3, PT, R21, RZ, PT ;  /* 0x000000ff1500720b */ /* 0x000fe20003f6e000 */
[----:B------:R0:W-:Y:S01]  /*11d0*/  @!P1 STG.E.128 desc[UR4][R12.64], R4 ;  /* 0x000000040c009986 */ /* 0x0001e2000c101d04 */
[C---:B------:R-:W-:Y:S02]  /*11e0*/  FSETP.GEU.AND P1, PT, R23.reuse, RZ, PT ;  /* 0x000000ff1700720b */ /* 0x040fe40003f2e000 */
[----:B------:R-:W-:Y:S02]  /*11f0*/  FSETP.GEU.AND P4, PT, R20, RZ, PT ;  /* 0x000000ff1400720b */ /* 0x000fe40003f8e000 */
[----:B------:R-:W-:Y:S02]  /*1200*/  SEL R23, R23, RZ, P1 ;  /* 0x000000ff17177207 */ /* 0x000fe40000800000 */
[----:B------:R-:W-:Y:S02]  /*1210*/  SEL R22, R22, RZ, P2 ;  /* 0x000000ff16167207 */ /* 0x000fe40001000000 */
[----:B------:R-:W-:-:S02]  /*1220*/  SEL R21, R21, RZ, P3 ;  /* 0x000000ff15157207 */ /* 0x000fc40001800000 */
[----:B------:R-:W-:Y:S01]  /*1230*/  SEL R20, R20, RZ, P4 ;  /* 0x000000ff14147207 */ /* 0x000fe20002000000 */
[----:B0-----:R-:W-:Y:S06]  /*1240*/  @P0 EXIT ;  /* 0x000000000000094d */ /* 0x001fec0003800000 */
[----:B------:R-:W-:Y:S01]  /*1250*/  STG.E.128 desc[UR4][R12.64+0x800], R20 ;  /* 0x000800140c007986 */ /* 0x000fe2000c101d04 */
[----:B------:R-:W-:Y:S05]  /*1260*/  EXIT ;  /* 0x000000000000794d */ /* 0x000fea0003800000 */
.L_x_0:
[----:B------:R-:W-:-:S00]  /*1270*/  BRA `(.L_x_0) ;  /* 0xfffffffc00fc7947 */ /* 0x000fc0000383ffff */
[----:B------:R-:W-:-:S00]  /*1280*/  NOP ;  /* 0x0000000000007918 */ /* 0x000fc00000000000 */
[----:B------:R-:W-:-:S00]  /*1290*/  NOP ;  /* 0x0000000000007918 */ /* 0x000fc00000000000 */
[----:B------:R-:W-:-:S00]  /*12a0*/  NOP ;  /* 0x0000000000007918 */ /* 0x000fc00000000000 */
[----:B------:R-:W-:-:S00]  /*12b0*/  NOP ;  /* 0x0000000000007918 */ /* 0x000fc00000000000 */
[----:B------:R-:W-:-:S00]  /*12c0*/  NOP ;  /* 0x0000000000007918 */ /* 0x000fc00000000000 */
[----:B------:R-:W-:-:S00]  /*12d0*/  NOP ;  /* 0x0000000000007918 */ /* 0x000fc00000000000 */
[----:B------:R-:W-:-:S00]  /*12e0*/  NOP ;  /* 0x0000000000007918 */ /* 0x000fc00000000000 */
[----:B------:R-:W-:-:S00]  /*12f0*/  NOP ;  /* 0x0000000000007918 */ /* 0x000fc00000000000 */
.L_x_1:


//--------------------- .nv.global.init           --------------------------
	.section	.nv.global.init,"aw",@progbits
.nv.global.init:
	.type		_$_str,@object
	.size		_$_str,(_$_str_$_2 - _$_str)
_$_str:
        /*0000*/ 	.byte	0x5f, 0x5f, 0x43, 0x55, 0x44, 0x41, 0x5f, 0x46, 0x54, 0x5a, 0x00
	.type		_$_str_$_2,@object
	.size		_$_str_$_2,(.L_1 - _$_str_$_2)
_$_str_$_2:
        /*000b*/ 	.byte	0x5f, 0x5f, 0x43, 0x55, 0x44, 0x41, 0x5f, 0x50, 0x52, 0x45, 0x43, 0x5f, 0x53, 0x51, 0x52, 0x54
        /*001b*/ 	.byte	0x00
.L_1:


//--------------------- .nv.constant0.triton_poi_fused__native_batch_norm_legit_no_training_relu_9 --------------------------
	.section	.nv.constant0.triton_poi_fused__native_batch_norm_legit_no_training_relu_9,"a",@progbits
	.sectionflags	@""
	.align	4
.nv.constant0.triton_poi_fused__native_batch_norm_legit_no_training_relu_9:
	.zero		580
